//
// Generated by NVIDIA NVVM Compiler
//
// Compiler Build ID: CL-36424714
// Cuda compilation tools, release 13.0, V13.0.88
// Based on NVVM 20.0.0
//

.version 9.0
.target sm_100
.address_size 64

	// .globl	_Z11set_squaresPll

.visible .entry _Z11set_squaresPll(
	.param .u64 .ptr .align 1 _Z11set_squaresPll_param_0,
	.param .u64 _Z11set_squaresPll_param_1
)
{
	.reg .pred 	%p<2>;
	.reg .b32 	%r<5>;
	.reg .b64 	%rd<10>;

	ld.param.u64 	%rd2, [_Z11set_squaresPll_param_0];
	ld.param.u64 	%rd3, [_Z11set_squaresPll_param_1];
	mov.u32 	%r1, %tid.x;
	mov.u32 	%r2, %ctaid.x;
	mov.u32 	%r3, %ntid.x;
	mad.lo.s32 	%r4, %r2, %r3, %r1;
	cvt.u64.u32 	%rd1, %r4;
	setp.le.s64 	%p1, %rd3, %rd1;
	@%p1 bra 	$L__BB0_2;
	cvta.to.global.u64 	%rd4, %rd2;
	mad.lo.s64 	%rd5, %rd1, %rd1, %rd1;
	add.s64 	%rd6, %rd1, %rd5;
	add.s64 	%rd7, %rd6, 1;
	shl.b64 	%rd8, %rd1, 3;
	add.s64 	%rd9, %rd4, %rd8;
	st.global.u64 	[%rd9], %rd7;
$L__BB0_2:
	ret;

}
	// .globl	_Z6func_gPllS_li
.visible .entry _Z6func_gPllS_li(
	.param .u64 .ptr .align 1 _Z6func_gPllS_li_param_0,
	.param .u64 _Z6func_gPllS_li_param_1,
	.param .u64 .ptr .align 1 _Z6func_gPllS_li_param_2,
	.param .u64 _Z6func_gPllS_li_param_3,
	.param .u32 _Z6func_gPllS_li_param_4
)
{
	.reg .pred 	%p<8>;
	.reg .b32 	%r<13>;
	.reg .b64 	%rd<21>;

	ld.param.u64 	%rd10, [_Z6func_gPllS_li_param_0];
	ld.param.u64 	%rd11, [_Z6func_gPllS_li_param_1];
	ld.param.u64 	%rd8, [_Z6func_gPllS_li_param_2];
	ld.param.u64 	%rd9, [_Z6func_gPllS_li_param_3];
	cvta.to.global.u64 	%rd1, %rd10;
	mov.u32 	%r4, %tid.x;
	mov.u32 	%r5, %ntid.x;
	mov.u32 	%r6, %ctaid.x;
	mad.lo.s32 	%r7, %r5, %r6, %r4;
	cvt.u64.u32 	%rd2, %r7;
	setp.eq.s32 	%p1, %r7, 0;
	setp.lt.s64 	%p2, %rd11, %rd2;
	or.pred  	%p3, %p1, %p2;
	@%p3 bra 	$L__BB1_10;
	cvt.u32.u64 	%r8, %rd2;
	setp.gt.u32 	%p4, %r8, 3;
	@%p4 bra 	$L__BB1_3;
	shl.b64 	%rd17, %rd2, 3;
	add.s64 	%rd18, %rd1, %rd17;
	mov.b64 	%rd19, 1;
	st.global.u64 	[%rd18], %rd19;
	bra.uni 	$L__BB1_10;
$L__BB1_3:
	cvt.u32.u64 	%r12, %rd9;
	cvta.to.global.u64 	%rd3, %rd8;
$L__BB1_4:
	add.s32 	%r12, %r12, -1;
	setp.lt.s32 	%p5, %r12, 0;
	@%p5 bra 	$L__BB1_10;
	mul.wide.u32 	%rd12, %r12, 8;
	add.s64 	%rd13, %rd3, %rd12;
	ld.global.u64 	%rd4, [%rd13];
	and.b64  	%rd14, %rd4, -4294967296;
	setp.ne.s64 	%p6, %rd14, 0;
	@%p6 bra 	$L__BB1_7;
	cvt.u32.u64 	%r9, %rd4;
	rem.u32 	%r11, %r8, %r9;
	cvt.u64.u32 	%rd20, %r11;
	bra.uni 	$L__BB1_8;
$L__BB1_7:
	rem.s64 	%rd20, %rd2, %rd4;
$L__BB1_8:
	setp.ne.s64 	%p7, %rd20, 0;
	@%p7 bra 	$L__BB1_4;
	shl.b64 	%rd15, %rd2, 3;
	add.s64 	%rd16, %rd1, %rd15;
	st.global.u64 	[%rd16], %rd4;
$L__BB1_10:
	ret;

}


// ===== COMPILED SASS (sm_100) =====

	.target	sm_100

	.elftype	@"ET_EXEC"


//--------------------- .note.nv.tkinfo           --------------------------
	.section	.note.nv.tkinfo,"",@"SHT_NOTE"
	.sectionflags	@"SHF_NOTE_NV_TKINFO"
	.tkinfo
        /*0018*/ 	.word	0x00000002
        /*0030*/ 	.string	""
        /*0030*/ 	.string	"ptxas"
        /*0030*/ 	.string	"Cuda compilation tools, release 13.0, V13.0.88"
        /*0030*/ 	.string	"Build cuda_13.0.r13.0/compiler.36424714_0"
        /*0030*/ 	.string	"-arch sm_100 -m 64 "



//--------------------- .note.nv.cuinfo           --------------------------
	.section	.note.nv.cuinfo,"",@"SHT_NOTE"
	.sectionflags	@"SHF_NOTE_NV_CUINFO"
        /*0018*/ 	.short	0x0002
        /*001a*/ 	.short	0x0064
        /*001c*/ 	.short	0x0082
	.zero		2


//--------------------- .nv.info                  --------------------------
	.section	.nv.info,"",@"SHT_CUDA_INFO"
	.align	4


	//----- nvinfo : EIATTR_REGCOUNT
	.align		4
        /*0000*/ 	.byte	0x04, 0x2f
        /*0002*/ 	.short	(.L_1 - .L_0)
	.align		4
.L_0:
        /*0004*/ 	.word	index@(_Z11set_squaresPll)
        /*0008*/ 	.word	0x0000000a


	//----- nvinfo : EIATTR_FRAME_SIZE
	.align		4
.L_1:
        /*000c*/ 	.byte	0x04, 0x11
        /*000e*/ 	.short	(.L_3 - .L_2)
	.align		4
.L_2:
        /*0010*/ 	.word	index@(_Z11set_squaresPll)
        /*0014*/ 	.word	0x00000000


	//----- nvinfo : EIATTR_REGCOUNT
	.align		4
.L_3:
        /*0018*/ 	.byte	0x04, 0x2f
        /*001a*/ 	.short	(.L_5 - .L_4)
	.align		4
.L_4:
        /*001c*/ 	.word	index@(_Z6func_gPllS_li)
        /*0020*/ 	.word	0x00000018


	//----- nvinfo : EIATTR_FRAME_SIZE
	.align		4
.L_5:
        /*0024*/ 	.byte	0x04, 0x11
        /*0026*/ 	.short	(.L_7 - .L_6)
	.align		4
.L_6:
        /*0028*/ 	.word	index@($__internal_0_$__cuda_sm20_rem_s64)
        /*002c*/ 	.word	0x00000000


	//----- nvinfo : EIATTR_FRAME_SIZE
	.align		4
.L_7:
        /*0030*/ 	.byte	0x04, 0x11
        /*0032*/ 	.short	(.L_9 - .L_8)
	.align		4
.L_8:
        /*0034*/ 	.word	index@(_Z6func_gPllS_li)
        /*0038*/ 	.word	0x00000000


	//----- nvinfo : EIATTR_MIN_STACK_SIZE
	.align		4
.L_9:
        /*003c*/ 	.byte	0x04, 0x12
        /*003e*/ 	.short	(.L_11 - .L_10)
	.align		4
.L_10:
        /*0040*/ 	.word	index@(_Z6func_gPllS_li)
        /*0044*/ 	.word	0x00000000


	//----- nvinfo : EIATTR_MIN_STACK_SIZE
	.align		4
.L_11:
        /*0048*/ 	.byte	0x04, 0x12
        /*004a*/ 	.short	(.L_13 - .L_12)
	.align		4
.L_12:
        /*004c*/ 	.word	index@(_Z11set_squaresPll)
        /*0050*/ 	.word	0x00000000
.L_13:


//--------------------- .nv.compat                --------------------------
	.section	.nv.compat,"",@"SHT_CUDA_COMPAT_INFO"
	.align	4
        /*0000*/ 	.byte	0x02, 0x09, 0x00, 0x00, 0x02, 0x02, 0x01, 0x00, 0x02, 0x05, 0x05, 0x00, 0x03, 0x07, 0x01, 0x01
        /*0010*/ 	.byte	0x02, 0x03, 0x00, 0x00, 0x02, 0x06, 0x01, 0x00, 0x04, 0x0b, 0x08, 0x00, 0x09, 0x00, 0x00, 0x00
        /*0020*/ 	.byte	0x00, 0x00, 0x00, 0x00


//--------------------- .nv.info._Z6func_gPllS_li --------------------------
	.section	.nv.info._Z6func_gPllS_li,"",@"SHT_CUDA_INFO"
	.sectionflags	@""
	.align	4


	//----- nvinfo : EIATTR_CUDA_API_VERSION
	.align		4
        /*0000*/ 	.byte	0x04, 0x37
        /*0002*/ 	.short	(.L_15 - .L_14)
.L_14:
        /*0004*/ 	.word	0x00000082


	//----- nvinfo : EIATTR_KPARAM_INFO
	.align		4
.L_15:
        /*0008*/ 	.byte	0x04, 0x17
        /*000a*/ 	.short	(.L_17 - .L_16)
.L_16:
        /*000c*/ 	.word	0x00000000
        /*0010*/ 	.short	0x0004
        /*0012*/ 	.short	0x0020
        /*0014*/ 	.byte	0x00, 0xf0, 0x11, 0x00


	//----- nvinfo : EIATTR_KPARAM_INFO
	.align		4
.L_17:
        /*0018*/ 	.byte	0x04, 0x17
        /*001a*/ 	.short	(.L_19 - .L_18)
.L_18:
        /*001c*/ 	.word	0x00000000
        /*0020*/ 	.short	0x0003
        /*0022*/ 	.short	0x0018
        /*0024*/ 	.byte	0x00, 0xf0, 0x21, 0x00


	//----- nvinfo : EIATTR_KPARAM_INFO
	.align		4
.L_19:
        /*0028*/ 	.byte	0x04, 0x17
        /*002a*/ 	.short	(.L_21 - .L_20)
.L_20:
        /*002c*/ 	.word	0x00000000
        /*0030*/ 	.short	0x0002
        /*0032*/ 	.short	0x0010
        /*0034*/ 	.byte	0x00, 0xf5, 0x21, 0x00


	//----- nvinfo : EIATTR_KPARAM_INFO
	.align		4
.L_21:
        /*0038*/ 	.byte	0x04, 0x17
        /*003a*/ 	.short	(.L_23 - .L_22)
.L_22:
        /*003c*/ 	.word	0x00000000
        /*0040*/ 	.short	0x0001
        /*0042*/ 	.short	0x0008
        /*0044*/ 	.byte	0x00, 0xf0, 0x21, 0x00


	//----- nvinfo : EIATTR_KPARAM_INFO
	.align		4
.L_23:
        /*0048*/ 	.byte	0x04, 0x17
        /*004a*/ 	.short	(.L_25 - .L_24)
.L_24:
        /*004c*/ 	.word	0x00000000
        /*0050*/ 	.short	0x0000
        /*0052*/ 	.short	0x0000
        /*0054*/ 	.byte	0x00, 0xf5, 0x21, 0x00


	//----- nvinfo : EIATTR_SPARSE_MMA_MASK
	.align		4
.L_25:
        /*0058*/ 	.byte	0x03, 0x50
        /*005a*/ 	.short	0x0000


	//----- nvinfo : EIATTR_MAXREG_COUNT
	.align		4
        /*005c*/ 	.byte	0x03, 0x1b
        /*005e*/ 	.short	0x00ff


	//----- nvinfo : EIATTR_MERCURY_ISA_VERSION
	.align		4
        /*0060*/ 	.byte	0x03, 0x5f
        /*0062*/ 	.short	0x0101


	//----- nvinfo : EIATTR_VRC_CTA_INIT_COUNT
	.align		4
        /*0064*/ 	.byte	0x02, 0x4a
	.zero		1
	.zero		1


	//----- nvinfo : EIATTR_EXIT_INSTR_OFFSETS
	.align		4
        /*0068*/ 	.byte	0x04, 0x1c
        /*006a*/ 	.short	(.L_27 - .L_26)


	//   ....[0]....
.L_26:
        /*006c*/ 	.word	0x00000090


	//   ....[1]....
        /*0070*/ 	.word	0x00000120


	//   ....[2]....
        /*0074*/ 	.word	0x00000190


	//   ....[3]....
        /*0078*/ 	.word	0x000003e0


	//----- nvinfo : EIATTR_CRS_STACK_SIZE
	.align		4
.L_27:
        /*007c*/ 	.byte	0x04, 0x1e
        /*007e*/ 	.short	(.L_29 - .L_28)
.L_28:
        /*0080*/ 	.word	0x00000000


	//----- nvinfo : EIATTR_CBANK_PARAM_SIZE
	.align		4
.L_29:
        /*0084*/ 	.byte	0x03, 0x19
        /*0086*/ 	.short	0x0024


	//----- nvinfo : EIATTR_PARAM_CBANK
	.align		4
        /*0088*/ 	.byte	0x04, 0x0a
        /*008a*/ 	.short	(.L_31 - .L_30)
	.align		4
.L_30:
        /*008c*/ 	.word	index@(.nv.constant0._Z6func_gPllS_li)
        /*0090*/ 	.short	0x0380
        /*0092*/ 	.short	0x0024


	//----- nvinfo : EIATTR_SW_WAR
	.align		4
.L_31:
        /*0094*/ 	.byte	0x04, 0x36
        /*0096*/ 	.short	(.L_33 - .L_32)
.L_32:
        /*0098*/ 	.word	0x00000008
.L_33:


//--------------------- .nv.info._Z11set_squaresPll --------------------------
	.section	.nv.info._Z11set_squaresPll,"",@"SHT_CUDA_INFO"
	.sectionflags	@""
	.align	4


	//----- nvinfo : EIATTR_CUDA_API_VERSION
	.align		4
        /*0000*/ 	.byte	0x04, 0x37
        /*0002*/ 	.short	(.L_35 - .L_34)
.L_34:
        /*0004*/ 	.word	0x00000082


	//----- nvinfo : EIATTR_KPARAM_INFO
	.align		4
.L_35:
        /*0008*/ 	.byte	0x04, 0x17
        /*000a*/ 	.short	(.L_37 - .L_36)
.L_36:
        /*000c*/ 	.word	0x00000000
        /*0010*/ 	.short	0x0001
        /*0012*/ 	.short	0x0008
        /*0014*/ 	.byte	0x00, 0xf0, 0x21, 0x00


	//----- nvinfo : EIATTR_KPARAM_INFO
	.align		4
.L_37:
        /*0018*/ 	.byte	0x04, 0x17
        /*001a*/ 	.short	(.L_39 - .L_38)
.L_38:
        /*001c*/ 	.word	0x00000000
        /*0020*/ 	.short	0x0000
        /*0022*/ 	.short	0x0000
        /*0024*/ 	.byte	0x00, 0xf5, 0x21, 0x00


	//----- nvinfo : EIATTR_SPARSE_MMA_MASK
	.align		4
.L_39:
        /*0028*/ 	.byte	0x03, 0x50
        /*002a*/ 	.short	0x0000


	//----- nvinfo : EIATTR_MAXREG_COUNT
	.align		4
        /*002c*/ 	.byte	0x03, 0x1b
        /*002e*/ 	.short	0x00ff


	//----- nvinfo : EIATTR_MERCURY_ISA_VERSION
	.align		4
        /*0030*/ 	.byte	0x03, 0x5f
        /*0032*/ 	.short	0x0101


	//----- nvinfo : EIATTR_VRC_CTA_INIT_COUNT
	.align		4
        /*0034*/ 	.byte	0x02, 0x4a
	.zero		1
	.zero		1


	//----- nvinfo : EIATTR_EXIT_INSTR_OFFSETS
	.align		4
        /*0038*/ 	.byte	0x04, 0x1c
        /*003a*/ 	.short	(.L_41 - .L_40)


	//   ....[0]....
.L_40:
        /*003c*/ 	.word	0x00000080


	//   ....[1]....
        /*0040*/ 	.word	0x00000140


	//----- nvinfo : EIATTR_CBANK_PARAM_SIZE
	.align		4
.L_41:
        /*0044*/ 	.byte	0x03, 0x19
        /*0046*/ 	.short	0x0010


	//----- nvinfo : EIATTR_PARAM_CBANK
	.align		4
        /*0048*/ 	.byte	0x04, 0x0a
        /*004a*/ 	.short	(.L_43 - .L_42)
	.align		4
.L_42:
        /*004c*/ 	.word	index@(.nv.constant0._Z11set_squaresPll)
        /*0050*/ 	.short	0x0380
        /*0052*/ 	.short	0x0010


	//----- nvinfo : EIATTR_SW_WAR
	.align		4
.L_43:
        /*0054*/ 	.byte	0x04, 0x36
        /*0056*/ 	.short	(.L_45 - .L_44)
.L_44:
        /*0058*/ 	.word	0x00000008
.L_45:


//--------------------- .nv.callgraph             --------------------------
	.section	.nv.callgraph,"",@"SHT_CUDA_CALLGRAPH"
	.align	4
	.sectionentsize	8
	.align		4
        /*0000*/ 	.word	0x00000000
	.align		4
        /*0004*/ 	.word	0xffffffff
	.align		4
        /*0008*/ 	.word	0x00000000
	.align		4
        /*000c*/ 	.word	0xfffffffe
	.align		4
        /*0010*/ 	.word	0x00000000
	.align		4
        /*0014*/ 	.word	0xfffffffd
	.align		4
        /*0018*/ 	.word	0x00000000
	.align		4
        /*001c*/ 	.word	0xfffffffc


//--------------------- .text._Z6func_gPllS_li    --------------------------
	.section	.text._Z6func_gPllS_li,"ax",@progbits
	.align	128
        .global         _Z6func_gPllS_li
        .type           _Z6func_gPllS_li,@function
        .size           _Z6func_gPllS_li,(.L_x_7 - _Z6func_gPllS_li)
        .other          _Z6func_gPllS_li,@"STO_CUDA_ENTRY STV_DEFAULT"
_Z6func_gPllS_li:
.text._Z6func_gPllS_li:
[----:B------:R-:W-:Y:S01]  /*0000*/  LDC R1, c[0x0][0x37c] ;  /* 0x0000df00ff017b82 */ /* 0x000fe20000000800 */
[----:B------:R-:W0:Y:S01]  /*0010*/  S2R R9, SR_TID.X ;  /* 0x0000000000097919 */ /* 0x000e220000002100 */
[----:B------:R-:W0:Y:S01]  /*0020*/  LDCU UR4, c[0x0][0x360] ;  /* 0x00006c00ff0477ac */ /* 0x000e220008000800 */
[----:B------:R-:W0:Y:S01]  /*0030*/  S2R R0, SR_CTAID.X ;  /* 0x0000000000007919 */ /* 0x000e220000002500 */
[----:B------:R-:W1:Y:S01]  /*0040*/  LDCU.64 UR6, c[0x0][0x388] ;  /* 0x00007100ff0677ac */ /* 0x000e620008000a00 */
[----:B0-----:R-:W-:-:S05]  /*0050*/  IMAD R9, R0, UR4, R9 ;  /* 0x0000000400097c24 */ /* 0x001fca000f8e0209 */
[----:B-1----:R-:W-:-:S04]  /*0060*/  ISETP.GT.U32.AND P0, PT, R9, UR6, PT ;  /* 0x0000000609007c0c */ /* 0x002fc8000bf04070 */
[----:B------:R-:W-:-:S04]  /*0070*/  ISETP.GT.AND.EX P0, PT, RZ, UR7, PT, P0 ;  /* 0x00000007ff007c0c */ /* 0x000fc8000bf04300 */
[----:B------:R-:W-:-:S13]  /*0080*/  ISETP.EQ.OR P0, PT, R9, RZ, P0 ;  /* 0x000000ff0900720c */ /* 0x000fda0000702670 */
[----:B------:R-:W-:Y:S05]  /*0090*/  @P0 EXIT ;  /* 0x000000000000094d */ /* 0x000fea0003800000 */
[----:B------:R-:W-:Y:S01]  /*00a0*/  ISETP.GT.U32.AND P0, PT, R9, 0x3, PT ;  /* 0x000000030900780c */ /* 0x000fe20003f04070 */
[----:B------:R-:W0:-:S12]  /*00b0*/  LDCU.64 UR4, c[0x0][0x358] ;  /* 0x00006b00ff0477ac */ /* 0x000e180008000a00 */
[----:B------:R-:W1:Y:S01]  /*00c0*/  @!P0 LDC.64 R2, c[0x0][0x380] ;  /* 0x0000e000ff028b82 */ /* 0x000e620000000a00 */
[----:B------:R-:W-:Y:S02]  /*00d0*/  @!P0 IMAD.MOV.U32 R4, RZ, RZ, 0x1 ;  /* 0x00000001ff048424 */ /* 0x000fe400078e00ff */
[----:B------:R-:W-:Y:S01]  /*00e0*/  @!P0 IMAD.MOV.U32 R5, RZ, RZ, 0x0 ;  /* 0x00000000ff058424 */ /* 0x000fe200078e00ff */
[----:B-1----:R-:W-:-:S04]  /*00f0*/  @!P0 LEA R2, P1, R9, R2, 0x3 ;  /* 0x0000000209028211 */ /* 0x002fc800078218ff */
[----:B------:R-:W-:-:S05]  /*0100*/  @!P0 LEA.HI.X R3, R9, R3, RZ, 0x3, P1 ;  /* 0x0000000309038211 */ /* 0x000fca00008f1cff */
[----:B0-----:R0:W-:Y:S01]  /*0110*/  @!P0 STG.E.64 desc[UR4][R2.64], R4 ;  /* 0x0000000402008986 */ /* 0x0011e2000c101b04 */
[----:B------:R-:W-:Y:S05]  /*0120*/  @!P0 EXIT ;  /* 0x000000000000894d */ /* 0x000fea0003800000 */
[----:B0-----:R-:W0:Y:S01]  /*0130*/  LDC.64 R2, c[0x0][0x390] ;  /* 0x0000e400ff027b82 */ /* 0x001e220000000a00 */
[----:B------:R-:W1:Y:S01]  /*0140*/  LDCU UR6, c[0x0][0x398] ;  /* 0x00007300ff0677ac */ /* 0x000e620008000800 */
[----:B------:R-:W-:Y:S01]  /*0150*/  BSSY.RECONVERGENT B0, `(.L_x_0) ;  /* 0x0000024000007945 */ /* 0x000fe20003800200 */
[----:B-1----:R-:W-:-:S07]  /*0160*/  IMAD.U32 R11, RZ, RZ, UR6 ;  /* 0x00000006ff0b7e24 */ /* 0x002fce000f8e00ff */
.L_x_4:
[----:B------:R-:W-:-:S05]  /*0170*/  VIADD R11, R11, 0xffffffff ;  /* 0xffffffff0b0b7836 */ /* 0x000fca0000000000 */
[----:B------:R-:W-:-:S13]  /*0180*/  ISETP.GE.AND P0, PT, R11, RZ, PT ;  /* 0x000000ff0b00720c */ /* 0x000fda0003f06270 */
[----:B------:R-:W-:Y:S05]  /*0190*/  @!P0 EXIT ;  /* 0x000000000000894d */ /* 0x000fea0003800000 */
[----:B0-----:R-:W-:-:S06]  /*01a0*/  IMAD.WIDE.U32 R4, R11, 0x8, R2 ;  /* 0x000000080b047825 */ /* 0x001fcc00078e0002 */
[----:B------:R-:W2:Y:S01]  /*01b0*/  LDG.E.64 R4, desc[UR4][R4.64] ;  /* 0x0000000404047981 */ /* 0x000ea2000c1e1b00 */
[----:B------:R-:W-:Y:S01]  /*01c0*/  BSSY.RECONVERGENT B1, `(.L_x_1) ;  /* 0x000001b000017945 */ /* 0x000fe20003800200 */
[----:B--2---:R-:W-:-:S13]  /*01d0*/  ISETP.NE.U32.AND P0, PT, R5, RZ, PT ;  /* 0x000000ff0500720c */ /* 0x004fda0003f05070 */
[----:B------:R-:W-:Y:S05]  /*01e0*/  @P0 BRA `(.L_x_2) ;  /* 0x0000000000500947 */ /* 0x000fea0003800000 */
[----:B------:R-:W0:Y:S01]  /*01f0*/  I2F.U32.RP R0, R4 ;  /* 0x0000000400007306 */ /* 0x000e220000209000 */
[----:B------:R-:W-:Y:S02]  /*0200*/  IADD3 R13, PT, PT, RZ, -R4, RZ ;  /* 0x80000004ff0d7210 */ /* 0x000fe40007ffe0ff */
[----:B------:R-:W-:-:S05]  /*0210*/  ISETP.NE.U32.AND P1, PT, R4, RZ, PT ;  /* 0x000000ff0400720c */ /* 0x000fca0003f25070 */
[----:B0-----:R-:W0:Y:S02]  /*0220*/  MUFU.RCP R0, R0 ;  /* 0x0000000000007308 */ /* 0x001e240000001000 */
[----:B0-----:R-:W-:-:S06]  /*0230*/  VIADD R6, R0, 0xffffffe ;  /* 0x0ffffffe00067836 */ /* 0x001fcc0000000000 */
[----:B------:R0:W1:Y:S02]  /*0240*/  F2I.FTZ.U32.TRUNC.NTZ R7, R6 ;  /* 0x0000000600077305 */ /* 0x000064000021f000 */
[----:B0-----:R-:W-:Y:S02]  /*0250*/  IMAD.MOV.U32 R6, RZ, RZ, RZ ;  /* 0x000000ffff067224 */ /* 0x001fe400078e00ff */
[----:B-1----:R-:W-:-:S04]  /*0260*/  IMAD R13, R13, R7, RZ ;  /* 0x000000070d0d7224 */ /* 0x002fc800078e02ff */
[----:B------:R-:W-:-:S06]  /*0270*/  IMAD.HI.U32 R8, R7, R13, R6 ;  /* 0x0000000d07087227 */ /* 0x000fcc00078e0006 */
[----:B------:R-:W-:-:S04]  /*0280*/  IMAD.HI.U32 R8, R8, R9, RZ ;  /* 0x0000000908087227 */ /* 0x000fc800078e00ff */
[----:B------:R-:W-:-:S04]  /*0290*/  IMAD.MOV R8, RZ, RZ, -R8 ;  /* 0x000000ffff087224 */ /* 0x000fc800078e0a08 */
[----:B------:R-:W-:-:S05]  /*02a0*/  IMAD R7, R4, R8, R9 ;  /* 0x0000000804077224 */ /* 0x000fca00078e0209 */
[----:B------:R-:W-:-:S13]  /*02b0*/  ISETP.GE.U32.AND P0, PT, R7, R4, PT ;  /* 0x000000040700720c */ /* 0x000fda0003f06070 */
[----:B------:R-:W-:-:S05]  /*02c0*/  @P0 IMAD.IADD R7, R7, 0x1, -R4 ;  /* 0x0000000107070824 */ /* 0x000fca00078e0a04 */
[----:B------:R-:W-:-:S13]  /*02d0*/  ISETP.GE.U32.AND P0, PT, R7, R4, PT ;  /* 0x000000040700720c */ /* 0x000fda0003f06070 */
[----:B------:R-:W-:Y:S01]  /*02e0*/  @P0 IMAD.IADD R7, R7, 0x1, -R4 ;  /* 0x0000000107070824 */ /* 0x000fe200078e0a04 */
[----:B------:R-:W-:-:S04]  /*02f0*/  @!P1 LOP3.LUT R7, RZ, R4, RZ, 0x33, !PT ;  /* 0x00000004ff079212 */ /* 0x000fc800078e33ff */
[----:B------:R-:W-:-:S04]  /*0300*/  ISETP.NE.U32.AND P0, PT, R7, RZ, PT ;  /* 0x000000ff0700720c */ /* 0x000fc80003f05070 */
[----:B------:R-:W-:Y:S01]  /*0310*/  ISETP.NE.AND.EX P0, PT, RZ, RZ, PT, P0 ;  /* 0x000000ffff00720c */ /* 0x000fe20003f05300 */
[----:B------:R-:W-:-:S12]  /*0320*/  BRA `(.L_x_3) ;  /* 0x0000000000107947 */ /* 0x000fd80003800000 */
.L_x_2:
[----:B------:R-:W-:-:S07]  /*0330*/  MOV R0, 0x350 ;  /* 0x0000035000007802 */ /* 0x000fce0000000f00 */
[----:B------:R-:W-:Y:S05]  /*0340*/  CALL.REL.NOINC `($__internal_0_$__cuda_sm20_rem_s64) ;  /* 0x0000000000287944 */ /* 0x000fea0003c00000 */
[----:B------:R-:W-:-:S04]  /*0350*/  ISETP.NE.U32.AND P0, PT, R8, RZ, PT ;  /* 0x000000ff0800720c */ /* 0x000fc80003f05070 */
[----:B------:R-:W-:-:S13]  /*0360*/  ISETP.NE.AND.EX P0, PT, R10, RZ, PT, P0 ;  /* 0x000000ff0a00720c */ /* 0x000fda0003f05300 */
.L_x_3:
[----:B------:R-:W-:Y:S05]  /*0370*/  BSYNC.RECONVERGENT B1 ;  /* 0x0000000000017941 */ /* 0x000fea0003800200 */
.L_x_1:
[----:B------:R-:W-:Y:S05]  /*0380*/  @P0 BRA `(.L_x_4) ;  /* 0xfffffffc00780947 */ /* 0x000fea000383ffff */
[----:B------:R-:W-:Y:S05]  /*0390*/  BSYNC.RECONVERGENT B0 ;  /* 0x0000000000007941 */ /* 0x000fea0003800200 */
.L_x_0:
[----:B------:R-:W0:Y:S02]  /*03a0*/  LDCU.64 UR6, c[0x0][0x380] ;  /* 0x00007000ff0677ac */ /* 0x000e240008000a00 */
[----:B0-----:R-:W-:-:S04]  /*03b0*/  LEA R2, P0, R9, UR6, 0x3 ;  /* 0x0000000609027c11 */ /* 0x001fc8000f8018ff */
[----:B------:R-:W-:-:S05]  /*03c0*/  LEA.HI.X R3, R9, UR7, RZ, 0x3, P0 ;  /* 0x0000000709037c11 */ /* 0x000fca00080f1cff */
[----:B------:R-:W-:Y:S01]  /*03d0*/  STG.E.64 desc[UR4][R2.64], R4 ;  /* 0x0000000402007986 */ /* 0x000fe2000c101b04 */
[----:B------:R-:W-:Y:S05]  /*03e0*/  EXIT ;  /* 0x000000000000794d */ /* 0x000fea0003800000 */
        .weak           $__internal_0_$__cuda_sm20_rem_s64
        .type           $__internal_0_$__cuda_sm20_rem_s64,@function
        .size           $__internal_0_$__cuda_sm20_rem_s64,(.L_x_7 - $__internal_0_$__cuda_sm20_rem_s64)
$__internal_0_$__cuda_sm20_rem_s64:
[-C--:B------:R-:W-:Y:S02]  /*03f0*/  IADD3 R7, P1, PT, RZ, -R4.reuse, RZ ;  /* 0x80000004ff077210 */ /* 0x080fe40007f3e0ff */
[----:B------:R-:W-:Y:S02]  /*0400*/  ISETP.GE.AND P0, PT, R5, RZ, PT ;  /* 0x000000ff0500720c */ /* 0x000fe40003f06270 */
[-C--:B------:R-:W-:Y:S02]  /*0410*/  IADD3.X R13, PT, PT, RZ, ~R5.reuse, RZ, P1, !PT ;  /* 0x80000005ff0d7210 */ /* 0x080fe40000ffe4ff */
[----:B------:R-:W-:Y:S02]  /*0420*/  SEL R6, R7, R4, !P0 ;  /* 0x0000000407067207 */ /* 0x000fe40004000000 */
[----:B------:R-:W-:-:S04]  /*0430*/  SEL R7, R13, R5, !P0 ;  /* 0x000000050d077207 */ /* 0x000fc80004000000 */
[----:B------:R-:W0:Y:S08]  /*0440*/  I2F.U64.RP R8, R6 ;  /* 0x0000000600087312 */ /* 0x000e300000309000 */
[----:B0-----:R-:W0:Y:S02]  /*0450*/  MUFU.RCP R8, R8 ;  /* 0x0000000800087308 */ /* 0x001e240000001000 */
[----:B0-----:R-:W-:-:S06]  /*0460*/  VIADD R12, R8, 0x1ffffffe ;  /* 0x1ffffffe080c7836 */ /* 0x001fcc0000000000 */
[----:B------:R-:W0:Y:S02]  /*0470*/  F2I.U64.TRUNC R12, R12 ;  /* 0x0000000c000c7311 */ /* 0x000e24000020d800 */
[----:B0-----:R-:W-:-:S04]  /*0480*/  IMAD.WIDE.U32 R14, R12, R6, RZ ;  /* 0x000000060c0e7225 */ /* 0x001fc800078e00ff */
[----:B------:R-:W-:Y:S01]  /*0490*/  IMAD R15, R12, R7, R15 ;  /* 0x000000070c0f7224 */ /* 0x000fe200078e020f */
[----:B------:R-:W-:-:S03]  /*04a0*/  IADD3 R17, P0, PT, RZ, -R14, RZ ;  /* 0x8000000eff117210 */ /* 0x000fc60007f1e0ff */
[----:B------:R-:W-:Y:S02]  /*04b0*/  IMAD R15, R13, R6, R15 ;  /* 0x000000060d0f7224 */ /* 0x000fe400078e020f */
[----:B------:R-:W-:-:S04]  /*04c0*/  IMAD.HI.U32 R14, R12, R17, RZ ;  /* 0x000000110c0e7227 */ /* 0x000fc800078e00ff */
[----:B------:R-:W-:Y:S02]  /*04d0*/  IMAD.X R19, RZ, RZ, ~R15, P0 ;  /* 0x000000ffff137224 */ /* 0x000fe400000e0e0f */
[----:B------:R-:W-:Y:S02]  /*04e0*/  IMAD.MOV.U32 R15, RZ, RZ, R12 ;  /* 0x000000ffff0f7224 */ /* 0x000fe400078e000c */
[-C--:B------:R-:W-:Y:S02]  /*04f0*/  IMAD R21, R13, R19.reuse, RZ ;  /* 0x000000130d157224 */ /* 0x080fe400078e02ff */
[----:B------:R-:W-:-:S04]  /*0500*/  IMAD.WIDE.U32 R14, P0, R12, R19, R14 ;  /* 0x000000130c0e7225 */ /* 0x000fc8000780000e */
[----:B------:R-:W-:-:S04]  /*0510*/  IMAD.HI.U32 R19, R13, R19, RZ ;  /* 0x000000130d137227 */ /* 0x000fc800078e00ff */
[----:B------:R-:W-:Y:S01]  /*0520*/  IMAD.HI.U32 R14, P1, R13, R17, R14 ;  /* 0x000000110d0e7227 */ /* 0x000fe2000782000e */
[----:B------:R-:W-:-:S04]  /*0530*/  IADD3.X R8, PT, PT, R19, R13, RZ, P0, !PT ;  /* 0x0000000d13087210 */ /* 0x000fc800007fe4ff */
[----:B------:R-:W-:-:S04]  /*0540*/  IADD3 R15, P2, PT, R21, R14, RZ ;  /* 0x0000000e150f7210 */ /* 0x000fc80007f5e0ff */
[----:B------:R-:W-:Y:S01]  /*0550*/  IADD3.X R17, PT, PT, RZ, RZ, R8, P2, P1 ;  /* 0x000000ffff117210 */ /* 0x000fe200017e2408 */
[----:B------:R-:W-:-:S04]  /*0560*/  IMAD.WIDE.U32 R12, R15, R6, RZ ;  /* 0x000000060f0c7225 */ /* 0x000fc800078e00ff */
[----:B------:R-:W-:Y:S01]  /*0570*/  IMAD R8, R15, R7, R13 ;  /* 0x000000070f087224 */ /* 0x000fe200078e020d */
[----:B------:R-:W-:-:S03]  /*0580*/  IADD3 R13, P0, PT, RZ, -R12, RZ ;  /* 0x8000000cff0d7210 */ /* 0x000fc60007f1e0ff */
[----:B------:R-:W-:Y:S02]  /*0590*/  IMAD R8, R17, R6, R8 ;  /* 0x0000000611087224 */ /* 0x000fe400078e0208 */
[----:B------:R-:W-:-:S04]  /*05a0*/  IMAD.HI.U32 R14, R15, R13, RZ ;  /* 0x0000000d0f0e7227 */ /* 0x000fc800078e00ff */
[----:B------:R-:W-:-:S04]  /*05b0*/  IMAD.X R10, RZ, RZ, ~R8, P0 ;  /* 0x000000ffff0a7224 */ /* 0x000fc800000e0e08 */
[----:B------:R-:W-:-:S04]  /*05c0*/  IMAD.WIDE.U32 R14, P0, R15, R10, R14 ;  /* 0x0000000a0f0e7225 */ /* 0x000fc8000780000e */
[C---:B------:R-:W-:Y:S02]  /*05d0*/  IMAD R19, R17.reuse, R10, RZ ;  /* 0x0000000a11137224 */ /* 0x040fe400078e02ff */
[----:B------:R-:W-:-:S04]  /*05e0*/  IMAD.HI.U32 R8, P1, R17, R13, R14 ;  /* 0x0000000d11087227 */ /* 0x000fc8000782000e */
[----:B------:R-:W-:Y:S01]  /*05f0*/  IMAD.HI.U32 R10, R17, R10, RZ ;  /* 0x0000000a110a7227 */ /* 0x000fe200078e00ff */
[----:B------:R-:W-:-:S03]  /*0600*/  IADD3 R8, P2, PT, R19, R8, RZ ;  /* 0x0000000813087210 */ /* 0x000fc60007f5e0ff */
[----:B------:R-:W-:Y:S02]  /*0610*/  IMAD.X R17, R10, 0x1, R17, P0 ;  /* 0x000000010a117824 */ /* 0x000fe400000e0611 */
[----:B------:R-:W-:-:S03]  /*0620*/  IMAD.HI.U32 R12, R8, R9, RZ ;  /* 0x00000009080c7227 */ /* 0x000fc600078e00ff */
[----:B------:R-:W-:Y:S01]  /*0630*/  IADD3.X R17, PT, PT, RZ, RZ, R17, P2, P1 ;  /* 0x000000ffff117210 */ /* 0x000fe200017e2411 */
[----:B------:R-:W-:Y:S02]  /*0640*/  IMAD.MOV.U32 R13, RZ, RZ, RZ ;  /* 0x000000ffff0d7224 */ /* 0x000fe400078e00ff */
[----:B------:R-:W-:-:S04]  /*0650*/  IMAD.WIDE.U32 R12, RZ, R8, R12 ;  /* 0x00000008ff0c7225 */ /* 0x000fc800078e000c */
[----:B------:R-:W-:-:S05]  /*0660*/  IMAD.HI.U32 R12, P0, R17, R9, R12 ;  /* 0x00000009110c7227 */ /* 0x000fca000780000c */
[----:B------:R-:W-:Y:S02]  /*0670*/  IADD3 R15, P1, PT, RZ, R12, RZ ;  /* 0x0000000cff0f7210 */ /* 0x000fe40007f3e0ff */
[----:B------:R-:W-:-:S03]  /*0680*/  IADD3.X R8, PT, PT, RZ, RZ, RZ, P0, !PT ;  /* 0x000000ffff087210 */ /* 0x000fc600007fe4ff */
[----:B------:R-:W-:-:S04]  /*0690*/  IMAD.WIDE.U32 R12, R15, R6, RZ ;  /* 0x000000060f0c7225 */ /* 0x000fc800078e00ff */
[----:B------:R-:W-:Y:S01]  /*06a0*/  IMAD.X R17, RZ, RZ, R8, P1 ;  /* 0x000000ffff117224 */ /* 0x000fe200008e0608 */
[----:B------:R-:W-:Y:S01]  /*06b0*/  IADD3 R19, P1, PT, -R12, R9, RZ ;  /* 0x000000090c137210 */ /* 0x000fe20007f3e1ff */
[----:B------:R-:W-:-:S03]  /*06c0*/  IMAD R15, R15, R7, R13 ;  /* 0x000000070f0f7224 */ /* 0x000fc600078e020d */
[-C--:B------:R-:W-:Y:S01]  /*06d0*/  ISETP.GE.U32.AND P0, PT, R19, R6.reuse, PT ;  /* 0x000000061300720c */ /* 0x080fe20003f06070 */
[----:B------:R-:W-:-:S04]  /*06e0*/  IMAD R15, R17, R6, R15 ;  /* 0x00000006110f7224 */ /* 0x000fc800078e020f */
[----:B------:R-:W-:Y:S01]  /*06f0*/  IMAD.X R17, RZ, RZ, ~R15, P1 ;  /* 0x000000ffff117224 */ /* 0x000fe200008e0e0f */
[----:B------:R-:W-:-:S04]  /*0700*/  IADD3 R13, P1, PT, R19, -R6, RZ ;  /* 0x80000006130d7210 */ /* 0x000fc80007f3e0ff */
[C---:B------:R-:W-:Y:S01]  /*0710*/  ISETP.GE.U32.AND.EX P0, PT, R17.reuse, R7, PT, P0 ;  /* 0x000000071100720c */ /* 0x040fe20003f06100 */
[----:B------:R-:W-:Y:S01]  /*0720*/  IMAD.X R15, R17, 0x1, ~R7, P1 ;  /* 0x00000001110f7824 */ /* 0x000fe200008e0e07 */
[----:B------:R-:W-:Y:S02]  /*0730*/  ISETP.NE.U32.AND P1, PT, R4, RZ, PT ;  /* 0x000000ff0400720c */ /* 0x000fe40003f25070 */
[----:B------:R-:W-:Y:S02]  /*0740*/  SEL R13, R13, R19, P0 ;  /* 0x000000130d0d7207 */ /* 0x000fe40000000000 */
[----:B------:R-:W-:Y:S02]  /*0750*/  SEL R15, R15, R17, P0 ;  /* 0x000000110f0f7207 */ /* 0x000fe40000000000 */
[CC--:B------:R-:W-:Y:S02]  /*0760*/  ISETP.GE.U32.AND P0, PT, R13.reuse, R6.reuse, PT ;  /* 0x000000060d00720c */ /* 0x0c0fe40003f06070 */
[----:B------:R-:W-:Y:S01]  /*0770*/  IADD3 R8, P2, PT, R13, -R6, RZ ;  /* 0x800000060d087210 */ /* 0x000fe20007f5e0ff */
[----:B------:R-:W-:Y:S01]  /*0780*/  IMAD.MOV.U32 R6, RZ, RZ, R0 ;  /* 0x000000ffff067224 */ /* 0x000fe200078e0000 */
[----:B------:R-:W-:-:S02]  /*0790*/  ISETP.GE.U32.AND.EX P0, PT, R15, R7, PT, P0 ;  /* 0x000000070f00720c */ /* 0x000fc40003f06100 */
[----:B------:R-:W-:Y:S01]  /*07a0*/  IADD3.X R10, PT, PT, R15, ~R7, RZ, P2, !PT ;  /* 0x800000070f0a7210 */ /* 0x000fe200017fe4ff */
[----:B------:R-:W-:Y:S01]  /*07b0*/  IMAD.MOV.U32 R7, RZ, RZ, 0x0 ;  /* 0x00000000ff077424 */ /* 0x000fe200078e00ff */
[----:B------:R-:W-:Y:S02]  /*07c0*/  ISETP.NE.AND.EX P1, PT, R5, RZ, PT, P1 ;  /* 0x000000ff0500720c */ /* 0x000fe40003f25310 */
[----:B------:R-:W-:Y:S02]  /*07d0*/  SEL R8, R8, R13, P0 ;  /* 0x0000000d08087207 */ /* 0x000fe40000000000 */
[----:B------:R-:W-:Y:S02]  /*07e0*/  SEL R10, R10, R15, P0 ;  /* 0x0000000f0a0a7207 */ /* 0x000fe40000000000 */
[----:B------:R-:W-:Y:S02]  /*07f0*/  SEL R8, R8, 0xffffffff, P1 ;  /* 0xffffffff08087807 */ /* 0x000fe40000800000 */
[----:B------:R-:W-:Y:S01]  /*0800*/  SEL R10, R10, 0xffffffff, P1 ;  /* 0xffffffff0a0a7807 */ /* 0x000fe20000800000 */
[----:B------:R-:W-:Y:S06]  /*0810*/  RET.REL.NODEC R6 `(_Z6func_gPllS_li) ;  /* 0xfffffff406f87950 */ /* 0x000fec0003c3ffff */
.L_x_5:
[----:B------:R-:W-:-:S00]  /*0820*/  BRA `(.L_x_5) ;  /* 0xfffffffc00fc7947 */ /* 0x000fc0000383ffff */
[----:B------:R-:W-:-:S00]  /*0830*/  NOP ;  /* 0x0000000000007918 */ /* 0x000fc00000000000 */
        /* <DEDUP_REMOVED lines=12> */
.L_x_7:


//--------------------- .text._Z11set_squaresPll  --------------------------
	.section	.text._Z11set_squaresPll,"ax",@progbits
	.align	128
        .global         _Z11set_squaresPll
        .type           _Z11set_squaresPll,@function
        .size           _Z11set_squaresPll,(.L_x_9 - _Z11set_squaresPll)
        .other          _Z11set_squaresPll,@"STO_CUDA_ENTRY STV_DEFAULT"
_Z11set_squaresPll:
.text._Z11set_squaresPll:
[----:B------:R-:W-:Y:S01]  /*0000*/  LDC R1, c[0x0][0x37c] ;  /* 0x0000df00ff017b82 */ /* 0x000fe20000000800 */
[----:B------:R-:W0:Y:S07]  /*0010*/  S2R R4, SR_TID.X ;  /* 0x0000000000047919 */ /* 0x000e2e0000002100 */
[----:B------:R-:W0:Y:S01]  /*0020*/  S2UR UR4, SR_CTAID.X ;  /* 0x00000000000479c3 */ /* 0x000e220000002500 */
[----:B------:R-:W1:Y:S07]  /*0030*/  LDCU.64 UR6, c[0x0][0x388] ;  /* 0x00007100ff0677ac */ /* 0x000e6e0008000a00 */
[----:B------:R-:W0:Y:S02]  /*0040*/  LDC R5, c[0x0][0x360] ;  /* 0x0000d800ff057b82 */ /* 0x000e240000000800 */
[----:B0-----:R-:W-:-:S05]  /*0050*/  IMAD R4, R5, UR4, R4 ;  /* 0x0000000405047c24 */ /* 0x001fca000f8e0204 */
[----:B-1----:R-:W-:-:S04]  /*0060*/  ISETP.GE.U32.AND P0, PT, R4, UR6, PT ;  /* 0x0000000604007c0c */ /* 0x002fc8000bf06070 */
[----:B------:R-:W-:-:S13]  /*0070*/  ISETP.GE.AND.EX P0, PT, RZ, UR7, PT, P0 ;  /* 0x00000007ff007c0c */ /* 0x000fda000bf06300 */
[----:B------:R-:W-:Y:S05]  /*0080*/  @P0 EXIT ;  /* 0x000000000000094d */ /* 0x000fea0003800000 */
[----:B------:R-:W0:Y:S01]  /*0090*/  LDCU.64 UR8, c[0x0][0x380] ;  /* 0x00007000ff0877ac */ /* 0x000e220008000a00 */
[----:B------:R-:W-:Y:S01]  /*00a0*/  IMAD.MOV.U32 R5, RZ, RZ, RZ ;  /* 0x000000ffff057224 */ /* 0x000fe200078e00ff */
[----:B------:R-:W1:Y:S01]  /*00b0*/  LDCU.64 UR6, c[0x0][0x358] ;  /* 0x00006b00ff0677ac */ /* 0x000e620008000a00 */
[----:B------:R-:W-:Y:S01]  /*00c0*/  IMAD.WIDE.U32 R2, R4, R4, R4 ;  /* 0x0000000404027225 */ /* 0x000fe200078e0004 */
[----:B------:R-:W-:-:S03]  /*00d0*/  UMOV UR4, URZ ;  /* 0x000000ff00047c82 */ /* 0x000fc60008000000 */
[----:B------:R-:W-:Y:S01]  /*00e0*/  VIADD R0, R3, UR4 ;  /* 0x0000000403007c36 */ /* 0x000fe20008000000 */
[----:B------:R-:W-:-:S04]  /*00f0*/  IADD3 R2, P0, P1, R4, 0x1, R2 ;  /* 0x0000000104027810 */ /* 0x000fc8000791e002 */
[----:B------:R-:W-:Y:S02]  /*0100*/  IADD3.X R3, PT, PT, RZ, RZ, R0, P0, P1 ;  /* 0x000000ffff037210 */ /* 0x000fe400007e2400 */
[----:B0-----:R-:W-:-:S04]  /*0110*/  LEA R6, P2, R4, UR8, 0x3 ;  /* 0x0000000804067c11 */ /* 0x001fc8000f8418ff */
[----:B------:R-:W-:-:S05]  /*0120*/  LEA.HI.X R7, R4, UR9, RZ, 0x3, P2 ;  /* 0x0000000904077c11 */ /* 0x000fca00090f1cff */
[----:B-1----:R-:W-:Y:S01]  /*0130*/  STG.E.64 desc[UR6][R6.64], R2 ;  /* 0x0000000206007986 */ /* 0x002fe2000c101b06 */
[----:B------:R-:W-:Y:S05]  /*0140*/  EXIT ;  /* 0x000000000000794d */ /* 0x000fea0003800000 */
.L_x_6:
        /* <DEDUP_REMOVED lines=11> */
.L_x_9:


//--------------------- .nv.shared.reserved.0     --------------------------
	.section	.nv.shared.reserved.0,"aw",@nobits
	.weak		__nv_reservedSMEM_offset_0_alias
	.size		__nv_reservedSMEM_offset_0_alias, 0, 64
	.other		__nv_reservedSMEM_offset_0_alias,@"STO_CUDA_RESERVED_SHARED STV_DEFAULT"
__nv_reservedSMEM_offset_0_alias:
	.zero		0
	.zero		64


//--------------------- .nv.constant0._Z6func_gPllS_li --------------------------
	.section	.nv.constant0._Z6func_gPllS_li,"a",@progbits
	.sectionflags	@""
	.align	4
.nv.constant0._Z6func_gPllS_li:
	.zero		932


//--------------------- .nv.constant0._Z11set_squaresPll --------------------------
	.section	.nv.constant0._Z11set_squaresPll,"a",@progbits
	.sectionflags	@""
	.align	4
.nv.constant0._Z11set_squaresPll:
	.zero		912


//--------------------- SYMBOLS --------------------------

	.type		.nv.reservedSmem.offset0,@object
	.size		.nv.reservedSmem.offset0,0x4
